//
// Generated by NVIDIA NVVM Compiler
//
// Compiler Build ID: CL-36424714
// Cuda compilation tools, release 13.0, V13.0.88
// Based on NVVM 20.0.0
//

.version 9.0
.target sm_100
.address_size 64

	// .globl	_Z4sum2PiiiiS_

.visible .entry _Z4sum2PiiiiS_(
	.param .u64 .ptr .align 1 _Z4sum2PiiiiS__param_0,
	.param .u32 _Z4sum2PiiiiS__param_1,
	.param .u32 _Z4sum2PiiiiS__param_2,
	.param .u32 _Z4sum2PiiiiS__param_3,
	.param .u64 .ptr .align 1 _Z4sum2PiiiiS__param_4
)
{
	.reg .pred 	%p<10>;
	.reg .b32 	%r<92>;
	.reg .b64 	%rd<92>;

	ld.param.u64 	%rd31, [_Z4sum2PiiiiS__param_0];
	ld.param.u32 	%r15, [_Z4sum2PiiiiS__param_1];
	ld.param.u32 	%r16, [_Z4sum2PiiiiS__param_2];
	ld.param.u32 	%r91, [_Z4sum2PiiiiS__param_3];
	ld.param.u64 	%rd32, [_Z4sum2PiiiiS__param_4];
	cvta.to.global.u64 	%rd1, %rd31;
	cvta.to.global.u64 	%rd2, %rd32;
	add.s32 	%r17, %r16, -1;
	add.s32 	%r18, %r17, %r15;
	div.s32 	%r19, %r18, %r16;
	cvt.s64.s32 	%rd3, %r19;
	cvt.s64.s32 	%rd4, %r17;
	setp.lt.s32 	%p1, %r16, 2;
	@%p1 bra 	$L__BB0_13;
	add.s64 	%rd34, %rd4, -1;
	setp.lt.u64 	%p2, %rd34, 15;
	mov.b64 	%rd87, 0;
	@%p2 bra 	$L__BB0_4;
	and.b64  	%rd87, %rd4, -16;
	shl.b64 	%rd6, %rd3, 2;
	add.s64 	%rd35, %rd6, %rd1;
	add.s64 	%rd84, %rd35, -4;
	shl.b64 	%rd8, %rd3, 6;
	add.s64 	%rd83, %rd2, 32;
	mov.u64 	%rd85, %rd87;
$L__BB0_3:
	.pragma "nounroll";
	st.global.u32 	[%rd83+-32], %r91;
	ld.global.u32 	%r21, [%rd84];
	add.s32 	%r22, %r21, %r91;
	st.global.u32 	[%rd83+-28], %r22;
	add.s64 	%rd36, %rd84, %rd6;
	ld.global.u32 	%r23, [%rd36];
	add.s32 	%r24, %r23, %r22;
	st.global.u32 	[%rd83+-24], %r24;
	add.s64 	%rd37, %rd36, %rd6;
	ld.global.u32 	%r25, [%rd37];
	add.s32 	%r26, %r25, %r24;
	st.global.u32 	[%rd83+-20], %r26;
	add.s64 	%rd38, %rd37, %rd6;
	ld.global.u32 	%r27, [%rd38];
	add.s32 	%r28, %r27, %r26;
	st.global.u32 	[%rd83+-16], %r28;
	add.s64 	%rd39, %rd38, %rd6;
	ld.global.u32 	%r29, [%rd39];
	add.s32 	%r30, %r29, %r28;
	st.global.u32 	[%rd83+-12], %r30;
	add.s64 	%rd40, %rd39, %rd6;
	ld.global.u32 	%r31, [%rd40];
	add.s32 	%r32, %r31, %r30;
	st.global.u32 	[%rd83+-8], %r32;
	add.s64 	%rd41, %rd40, %rd6;
	ld.global.u32 	%r33, [%rd41];
	add.s32 	%r34, %r33, %r32;
	st.global.u32 	[%rd83+-4], %r34;
	add.s64 	%rd42, %rd41, %rd6;
	ld.global.u32 	%r35, [%rd42];
	add.s32 	%r36, %r35, %r34;
	st.global.u32 	[%rd83], %r36;
	add.s64 	%rd43, %rd42, %rd6;
	ld.global.u32 	%r37, [%rd43];
	add.s32 	%r38, %r37, %r36;
	st.global.u32 	[%rd83+4], %r38;
	add.s64 	%rd44, %rd43, %rd6;
	ld.global.u32 	%r39, [%rd44];
	add.s32 	%r40, %r39, %r38;
	st.global.u32 	[%rd83+8], %r40;
	add.s64 	%rd45, %rd44, %rd6;
	ld.global.u32 	%r41, [%rd45];
	add.s32 	%r42, %r41, %r40;
	st.global.u32 	[%rd83+12], %r42;
	add.s64 	%rd46, %rd45, %rd6;
	ld.global.u32 	%r43, [%rd46];
	add.s32 	%r44, %r43, %r42;
	st.global.u32 	[%rd83+16], %r44;
	add.s64 	%rd47, %rd46, %rd6;
	ld.global.u32 	%r45, [%rd47];
	add.s32 	%r46, %r45, %r44;
	st.global.u32 	[%rd83+20], %r46;
	add.s64 	%rd48, %rd47, %rd6;
	ld.global.u32 	%r47, [%rd48];
	add.s32 	%r48, %r47, %r46;
	st.global.u32 	[%rd83+24], %r48;
	add.s64 	%rd49, %rd48, %rd6;
	ld.global.u32 	%r49, [%rd49];
	add.s32 	%r50, %r49, %r48;
	st.global.u32 	[%rd83+28], %r50;
	add.s64 	%rd50, %rd49, %rd6;
	ld.global.u32 	%r51, [%rd50];
	add.s32 	%r91, %r51, %r50;
	add.s64 	%rd85, %rd85, -16;
	add.s64 	%rd84, %rd84, %rd8;
	add.s64 	%rd83, %rd83, 64;
	setp.ne.s64 	%p3, %rd85, 0;
	@%p3 bra 	$L__BB0_3;
$L__BB0_4:
	cvt.u32.u64 	%r52, %rd4;
	and.b32  	%r53, %r52, 15;
	setp.eq.s32 	%p4, %r53, 0;
	@%p4 bra 	$L__BB0_13;
	and.b64  	%rd51, %rd4, 15;
	add.s64 	%rd52, %rd51, -1;
	setp.lt.u64 	%p5, %rd52, 7;
	@%p5 bra 	$L__BB0_7;
	shl.b64 	%rd53, %rd87, 2;
	add.s64 	%rd54, %rd2, %rd53;
	st.global.u32 	[%rd54], %r91;
	mad.lo.s64 	%rd55, %rd3, %rd87, %rd3;
	shl.b64 	%rd56, %rd55, 2;
	add.s64 	%rd57, %rd1, %rd56;
	ld.global.u32 	%r55, [%rd57+-4];
	add.s32 	%r56, %r55, %r91;
	st.global.u32 	[%rd54+4], %r56;
	shl.b64 	%rd58, %rd3, 2;
	add.s64 	%rd59, %rd57, %rd58;
	ld.global.u32 	%r57, [%rd59+-4];
	add.s32 	%r58, %r57, %r56;
	st.global.u32 	[%rd54+8], %r58;
	add.s64 	%rd60, %rd59, %rd58;
	ld.global.u32 	%r59, [%rd60+-4];
	add.s32 	%r60, %r59, %r58;
	st.global.u32 	[%rd54+12], %r60;
	add.s64 	%rd61, %rd60, %rd58;
	ld.global.u32 	%r61, [%rd61+-4];
	add.s32 	%r62, %r61, %r60;
	st.global.u32 	[%rd54+16], %r62;
	add.s64 	%rd62, %rd61, %rd58;
	ld.global.u32 	%r63, [%rd62+-4];
	add.s32 	%r64, %r63, %r62;
	st.global.u32 	[%rd54+20], %r64;
	add.s64 	%rd63, %rd62, %rd58;
	ld.global.u32 	%r65, [%rd63+-4];
	add.s32 	%r66, %r65, %r64;
	st.global.u32 	[%rd54+24], %r66;
	add.s64 	%rd64, %rd63, %rd58;
	ld.global.u32 	%r67, [%rd64+-4];
	add.s32 	%r68, %r67, %r66;
	st.global.u32 	[%rd54+28], %r68;
	add.s64 	%rd87, %rd87, 8;
	add.s64 	%rd65, %rd64, %rd58;
	ld.global.u32 	%r69, [%rd65+-4];
	add.s32 	%r91, %r69, %r68;
$L__BB0_7:
	and.b32  	%r71, %r52, 7;
	setp.eq.s32 	%p6, %r71, 0;
	@%p6 bra 	$L__BB0_13;
	and.b64  	%rd66, %rd4, 7;
	add.s64 	%rd67, %rd66, -1;
	setp.lt.u64 	%p7, %rd67, 3;
	@%p7 bra 	$L__BB0_10;
	shl.b64 	%rd68, %rd87, 2;
	add.s64 	%rd69, %rd2, %rd68;
	st.global.u32 	[%rd69], %r91;
	mad.lo.s64 	%rd70, %rd3, %rd87, %rd3;
	shl.b64 	%rd71, %rd70, 2;
	add.s64 	%rd72, %rd1, %rd71;
	ld.global.u32 	%r73, [%rd72+-4];
	add.s32 	%r74, %r73, %r91;
	st.global.u32 	[%rd69+4], %r74;
	shl.b64 	%rd73, %rd3, 2;
	add.s64 	%rd74, %rd72, %rd73;
	ld.global.u32 	%r75, [%rd74+-4];
	add.s32 	%r76, %r75, %r74;
	st.global.u32 	[%rd69+8], %r76;
	add.s64 	%rd75, %rd74, %rd73;
	ld.global.u32 	%r77, [%rd75+-4];
	add.s32 	%r78, %r77, %r76;
	st.global.u32 	[%rd69+12], %r78;
	add.s64 	%rd87, %rd87, 4;
	add.s64 	%rd76, %rd75, %rd73;
	ld.global.u32 	%r79, [%rd76+-4];
	add.s32 	%r91, %r79, %r78;
$L__BB0_10:
	and.b32  	%r81, %r52, 3;
	setp.eq.s32 	%p8, %r81, 0;
	@%p8 bra 	$L__BB0_13;
	mad.lo.s64 	%rd77, %rd3, %rd87, %rd3;
	shl.b64 	%rd78, %rd77, 2;
	add.s64 	%rd79, %rd78, %rd1;
	add.s64 	%rd91, %rd79, -4;
	shl.b64 	%rd22, %rd3, 2;
	shl.b64 	%rd80, %rd87, 2;
	add.s64 	%rd90, %rd2, %rd80;
	and.b64  	%rd89, %rd4, 3;
$L__BB0_12:
	.pragma "nounroll";
	st.global.u32 	[%rd90], %r91;
	ld.global.u32 	%r82, [%rd91];
	add.s32 	%r91, %r82, %r91;
	add.s64 	%rd91, %rd91, %rd22;
	add.s64 	%rd90, %rd90, 4;
	add.s64 	%rd89, %rd89, -1;
	setp.ne.s64 	%p9, %rd89, 0;
	@%p9 bra 	$L__BB0_12;
$L__BB0_13:
	shl.b64 	%rd81, %rd4, 2;
	add.s64 	%rd82, %rd2, %rd81;
	st.global.u32 	[%rd82], %r91;
	ret;

}


// ===== COMPILED SASS (sm_100) =====

	.target	sm_100

	.elftype	@"ET_EXEC"


//--------------------- .note.nv.tkinfo           --------------------------
	.section	.note.nv.tkinfo,"",@"SHT_NOTE"
	.sectionflags	@"SHF_NOTE_NV_TKINFO"
	.tkinfo
        /*0018*/ 	.word	0x00000002
        /*0030*/ 	.string	""
        /*0030*/ 	.string	"ptxas"
        /*0030*/ 	.string	"Cuda compilation tools, release 13.0, V13.0.88"
        /*0030*/ 	.string	"Build cuda_13.0.r13.0/compiler.36424714_0"
        /*0030*/ 	.string	"-arch sm_100 -m 64 "



//--------------------- .note.nv.cuinfo           --------------------------
	.section	.note.nv.cuinfo,"",@"SHT_NOTE"
	.sectionflags	@"SHF_NOTE_NV_CUINFO"
        /*0018*/ 	.short	0x0002
        /*001a*/ 	.short	0x0064
        /*001c*/ 	.short	0x0082
	.zero		2


//--------------------- .nv.info                  --------------------------
	.section	.nv.info,"",@"SHT_CUDA_INFO"
	.align	4


	//----- nvinfo : EIATTR_REGCOUNT
	.align		4
        /*0000*/ 	.byte	0x04, 0x2f
        /*0002*/ 	.short	(.L_1 - .L_0)
	.align		4
.L_0:
        /*0004*/ 	.word	index@(_Z4sum2PiiiiS_)
        /*0008*/ 	.word	0x00000020


	//----- nvinfo : EIATTR_FRAME_SIZE
	.align		4
.L_1:
        /*000c*/ 	.byte	0x04, 0x11
        /*000e*/ 	.short	(.L_3 - .L_2)
	.align		4
.L_2:
        /*0010*/ 	.word	index@(_Z4sum2PiiiiS_)
        /*0014*/ 	.word	0x00000000


	//----- nvinfo : EIATTR_MIN_STACK_SIZE
	.align		4
.L_3:
        /*0018*/ 	.byte	0x04, 0x12
        /*001a*/ 	.short	(.L_5 - .L_4)
	.align		4
.L_4:
        /*001c*/ 	.word	index@(_Z4sum2PiiiiS_)
        /*0020*/ 	.word	0x00000000
.L_5:


//--------------------- .nv.compat                --------------------------
	.section	.nv.compat,"",@"SHT_CUDA_COMPAT_INFO"
	.align	4
        /*0000*/ 	.byte	0x02, 0x09, 0x00, 0x00, 0x02, 0x02, 0x01, 0x00, 0x02, 0x05, 0x05, 0x00, 0x03, 0x07, 0x01, 0x01
        /*0010*/ 	.byte	0x02, 0x03, 0x00, 0x00, 0x02, 0x06, 0x01, 0x00, 0x04, 0x0b, 0x08, 0x00, 0x09, 0x00, 0x00, 0x00
        /*0020*/ 	.byte	0x00, 0x00, 0x00, 0x00


//--------------------- .nv.info._Z4sum2PiiiiS_   --------------------------
	.section	.nv.info._Z4sum2PiiiiS_,"",@"SHT_CUDA_INFO"
	.sectionflags	@""
	.align	4


	//----- nvinfo : EIATTR_CUDA_API_VERSION
	.align		4
        /*0000*/ 	.byte	0x04, 0x37
        /*0002*/ 	.short	(.L_7 - .L_6)
.L_6:
        /*0004*/ 	.word	0x00000082


	//----- nvinfo : EIATTR_KPARAM_INFO
	.align		4
.L_7:
        /*0008*/ 	.byte	0x04, 0x17
        /*000a*/ 	.short	(.L_9 - .L_8)
.L_8:
        /*000c*/ 	.word	0x00000000
        /*0010*/ 	.short	0x0004
        /*0012*/ 	.short	0x0018
        /*0014*/ 	.byte	0x00, 0xf5, 0x21, 0x00


	//----- nvinfo : EIATTR_KPARAM_INFO
	.align		4
.L_9:
        /*0018*/ 	.byte	0x04, 0x17
        /*001a*/ 	.short	(.L_11 - .L_10)
.L_10:
        /*001c*/ 	.word	0x00000000
        /*0020*/ 	.short	0x0003
        /*0022*/ 	.short	0x0010
        /*0024*/ 	.byte	0x00, 0xf0, 0x11, 0x00


	//----- nvinfo : EIATTR_KPARAM_INFO
	.align		4
.L_11:
        /*0028*/ 	.byte	0x04, 0x17
        /*002a*/ 	.short	(.L_13 - .L_12)
.L_12:
        /*002c*/ 	.word	0x00000000
        /*0030*/ 	.short	0x0002
        /*0032*/ 	.short	0x000c
        /*0034*/ 	.byte	0x00, 0xf0, 0x11, 0x00


	//----- nvinfo : EIATTR_KPARAM_INFO
	.align		4
.L_13:
        /*0038*/ 	.byte	0x04, 0x17
        /*003a*/ 	.short	(.L_15 - .L_14)
.L_14:
        /*003c*/ 	.word	0x00000000
        /*0040*/ 	.short	0x0001
        /*0042*/ 	.short	0x0008
        /*0044*/ 	.byte	0x00, 0xf0, 0x11, 0x00


	//----- nvinfo : EIATTR_KPARAM_INFO
	.align		4
.L_15:
        /*0048*/ 	.byte	0x04, 0x17
        /*004a*/ 	.short	(.L_17 - .L_16)
.L_16:
        /*004c*/ 	.word	0x00000000
        /*0050*/ 	.short	0x0000
        /*0052*/ 	.short	0x0000
        /*0054*/ 	.byte	0x00, 0xf5, 0x21, 0x00


	//----- nvinfo : EIATTR_SPARSE_MMA_MASK
	.align		4
.L_17:
        /*0058*/ 	.byte	0x03, 0x50
        /*005a*/ 	.short	0x0000


	//----- nvinfo : EIATTR_MAXREG_COUNT
	.align		4
        /*005c*/ 	.byte	0x03, 0x1b
        /*005e*/ 	.short	0x00ff


	//----- nvinfo : EIATTR_MERCURY_ISA_VERSION
	.align		4
        /*0060*/ 	.byte	0x03, 0x5f
        /*0062*/ 	.short	0x0101


	//----- nvinfo : EIATTR_VRC_CTA_INIT_COUNT
	.align		4
        /*0064*/ 	.byte	0x02, 0x4a
	.zero		1
	.zero		1


	//----- nvinfo : EIATTR_EXIT_INSTR_OFFSETS
	.align		4
        /*0068*/ 	.byte	0x04, 0x1c
        /*006a*/ 	.short	(.L_19 - .L_18)


	//   ....[0]....
.L_18:
        /*006c*/ 	.word	0x00001220


	//----- nvinfo : EIATTR_CBANK_PARAM_SIZE
	.align		4
.L_19:
        /*0070*/ 	.byte	0x03, 0x19
        /*0072*/ 	.short	0x0020


	//----- nvinfo : EIATTR_PARAM_CBANK
	.align		4
        /*0074*/ 	.byte	0x04, 0x0a
        /*0076*/ 	.short	(.L_21 - .L_20)
	.align		4
.L_20:
        /*0078*/ 	.word	index@(.nv.constant0._Z4sum2PiiiiS_)
        /*007c*/ 	.short	0x0380
        /*007e*/ 	.short	0x0020


	//----- nvinfo : EIATTR_SW_WAR
	.align		4
.L_21:
        /*0080*/ 	.byte	0x04, 0x36
        /*0082*/ 	.short	(.L_23 - .L_22)
.L_22:
        /*0084*/ 	.word	0x00000008
.L_23:


//--------------------- .nv.callgraph             --------------------------
	.section	.nv.callgraph,"",@"SHT_CUDA_CALLGRAPH"
	.align	4
	.sectionentsize	8
	.align		4
        /*0000*/ 	.word	0x00000000
	.align		4
        /*0004*/ 	.word	0xffffffff
	.align		4
        /*0008*/ 	.word	0x00000000
	.align		4
        /*000c*/ 	.word	0xfffffffe
	.align		4
        /*0010*/ 	.word	0x00000000
	.align		4
        /*0014*/ 	.word	0xfffffffd
	.align		4
        /*0018*/ 	.word	0x00000000
	.align		4
        /*001c*/ 	.word	0xfffffffc


//--------------------- .text._Z4sum2PiiiiS_      --------------------------
	.section	.text._Z4sum2PiiiiS_,"ax",@progbits
	.align	128
        .global         _Z4sum2PiiiiS_
        .type           _Z4sum2PiiiiS_,@function
        .size           _Z4sum2PiiiiS_,(.L_x_7 - _Z4sum2PiiiiS_)
        .other          _Z4sum2PiiiiS_,@"STO_CUDA_ENTRY STV_DEFAULT"
_Z4sum2PiiiiS_:
.text._Z4sum2PiiiiS_:
[----:B------:R-:W-:Y:S08]  /*0000*/  LDC R1, c[0x0][0x37c] ;  /* 0x0000df00ff017b82 */ /* 0x000ff00000000800 */
[----:B------:R-:W0:Y:S01]  /*0010*/  LDC.64 R4, c[0x0][0x388] ;  /* 0x0000e200ff047b82 */ /* 0x000e220000000a00 */
[----:B------:R-:W1:Y:S01]  /*0020*/  LDCU UR4, c[0x0][0x390] ;  /* 0x00007200ff0477ac */ /* 0x000e620008000800 */
[----:B------:R-:W2:Y:S01]  /*0030*/  LDCU.64 UR6, c[0x0][0x358] ;  /* 0x00006b00ff0677ac */ /* 0x000ea20008000a00 */
[----:B-1----:R-:W-:Y:S01]  /*0040*/  IMAD.U32 R25, RZ, RZ, UR4 ;  /* 0x00000004ff197e24 */ /* 0x002fe2000f8e00ff */
[----:B0-----:R-:W-:Y:S01]  /*0050*/  IABS R9, R5 ;  /* 0x0000000500097213 */ /* 0x001fe20000000000 */
[----:B------:R-:W-:-:S03]  /*0060*/  VIADD R3, R5, 0xffffffff ;  /* 0xffffffff05037836 */ /* 0x000fc60000000000 */
[----:B------:R-:W0:Y:S01]  /*0070*/  I2F.RP R0, R9 ;  /* 0x0000000900007306 */ /* 0x000e220000209400 */
[----:B------:R-:W-:-:S07]  /*0080*/  IMAD.IADD R4, R3, 0x1, R4 ;  /* 0x0000000103047824 */ /* 0x000fce00078e0204 */
[----:B0-----:R-:W0:Y:S02]  /*0090*/  MUFU.RCP R0, R0 ;  /* 0x0000000000007308 */ /* 0x001e240000001000 */
[----:B0-----:R-:W-:-:S06]  /*00a0*/  VIADD R6, R0, 0xffffffe ;  /* 0x0ffffffe00067836 */ /* 0x001fcc0000000000 */
[----:B------:R0:W1:Y:S02]  /*00b0*/  F2I.FTZ.U32.TRUNC.NTZ R7, R6 ;  /* 0x0000000600077305 */ /* 0x000064000021f000 */
[----:B0-----:R-:W-:Y:S02]  /*00c0*/  IMAD.MOV.U32 R6, RZ, RZ, RZ ;  /* 0x000000ffff067224 */ /* 0x001fe400078e00ff */
[----:B-1----:R-:W-:-:S04]  /*00d0*/  IMAD.MOV R2, RZ, RZ, -R7 ;  /* 0x000000ffff027224 */ /* 0x002fc800078e0a07 */
[----:B------:R-:W-:Y:S01]  /*00e0*/  IMAD R11, R2, R9, RZ ;  /* 0x00000009020b7224 */ /* 0x000fe200078e02ff */
[----:B------:R-:W-:Y:S02]  /*00f0*/  IABS R2, R4 ;  /* 0x0000000400027213 */ /* 0x000fe40000000000 */
[----:B------:R-:W-:Y:S01]  /*0100*/  LOP3.LUT R4, R4, R5, RZ, 0x3c, !PT ;  /* 0x0000000504047212 */ /* 0x000fe200078e3cff */
[----:B------:R-:W-:-:S03]  /*0110*/  IMAD.HI.U32 R7, R7, R11, R6 ;  /* 0x0000000b07077227 */ /* 0x000fc600078e0006 */
[----:B------:R-:W-:-:S03]  /*0120*/  ISETP.GE.AND P0, PT, R4, RZ, PT ;  /* 0x000000ff0400720c */ /* 0x000fc60003f06270 */
[----:B------:R-:W-:-:S04]  /*0130*/  IMAD.HI.U32 R0, R7, R2, RZ ;  /* 0x0000000207007227 */ /* 0x000fc800078e00ff */
[----:B------:R-:W-:-:S04]  /*0140*/  IMAD.MOV R6, RZ, RZ, -R0 ;  /* 0x000000ffff067224 */ /* 0x000fc800078e0a00 */
[----:B------:R-:W-:-:S05]  /*0150*/  IMAD R2, R9, R6, R2 ;  /* 0x0000000609027224 */ /* 0x000fca00078e0202 */
[----:B------:R-:W-:-:S13]  /*0160*/  ISETP.GT.U32.AND P2, PT, R9, R2, PT ;  /* 0x000000020900720c */ /* 0x000fda0003f44070 */
[----:B------:R-:W-:Y:S02]  /*0170*/  @!P2 IMAD.IADD R2, R2, 0x1, -R9 ;  /* 0x000000010202a824 */ /* 0x000fe400078e0a09 */
[----:B------:R-:W-:Y:S01]  /*0180*/  @!P2 VIADD R0, R0, 0x1 ;  /* 0x000000010000a836 */ /* 0x000fe20000000000 */
[----:B------:R-:W-:Y:S02]  /*0190*/  ISETP.NE.AND P2, PT, R5, RZ, PT ;  /* 0x000000ff0500720c */ /* 0x000fe40003f45270 */
[----:B------:R-:W-:Y:S02]  /*01a0*/  ISETP.GE.U32.AND P1, PT, R2, R9, PT ;  /* 0x000000090200720c */ /* 0x000fe40003f26070 */
[----:B------:R-:W-:-:S11]  /*01b0*/  SHF.R.S32.HI R2, RZ, 0x1f, R3 ;  /* 0x0000001fff027819 */ /* 0x000fd60000011403 */
[----:B------:R-:W-:Y:S02]  /*01c0*/  @P1 IADD3 R0, PT, PT, R0, 0x1, RZ ;  /* 0x0000000100001810 */ /* 0x000fe40007ffe0ff */
[----:B------:R-:W-:-:S03]  /*01d0*/  ISETP.GE.AND P1, PT, R5, 0x2, PT ;  /* 0x000000020500780c */ /* 0x000fc60003f26270 */
[----:B------:R-:W-:Y:S01]  /*01e0*/  @!P0 IMAD.MOV R0, RZ, RZ, -R0 ;  /* 0x000000ffff008224 */ /* 0x000fe200078e0a00 */
[----:B------:R-:W-:-:S09]  /*01f0*/  @!P2 LOP3.LUT R0, RZ, R5, RZ, 0x33, !PT ;  /* 0x00000005ff00a212 */ /* 0x000fd200078e33ff */
[----:B--2---:R-:W-:Y:S05]  /*0200*/  @!P1 BRA `(.L_x_0) ;  /* 0x0000000c00f49947 */ /* 0x004fea0003800000 */
[C---:B------:R-:W-:Y:S01]  /*0210*/  IADD3 R4, P1, PT, R3.reuse, -0x1, RZ ;  /* 0xffffffff03047810 */ /* 0x040fe20007f3e0ff */
[----:B------:R-:W-:Y:S01]  /*0220*/  IMAD.MOV.U32 R7, RZ, RZ, RZ ;  /* 0x000000ffff077224 */ /* 0x000fe200078e00ff */
[----:B------:R-:W-:Y:S02]  /*0230*/  SHF.R.S32.HI R13, RZ, 0x1f, R0 ;  /* 0x0000001fff0d7819 */ /* 0x000fe40000011400 */
[----:B------:R-:W-:Y:S02]  /*0240*/  ISETP.GE.U32.AND P0, PT, R4, 0xf, PT ;  /* 0x0000000f0400780c */ /* 0x000fe40003f06070 */
[----:B------:R-:W-:Y:S02]  /*0250*/  IADD3.X R4, PT, PT, R2, -0x1, RZ, P1, !PT ;  /* 0xffffffff02047810 */ /* 0x000fe40000ffe4ff */
[----:B------:R-:W-:Y:S02]  /*0260*/  LOP3.LUT P1, RZ, R3, 0xf, RZ, 0xc0, !PT ;  /* 0x0000000f03ff7812 */ /* 0x000fe4000782c0ff */
[----:B------:R-:W-:Y:S01]  /*0270*/  ISETP.GE.U32.AND.EX P0, PT, R4, RZ, PT, P0 ;  /* 0x000000ff0400720c */ /* 0x000fe20003f06100 */
[----:B------:R-:W-:-:S12]  /*0280*/  IMAD.MOV.U32 R4, RZ, RZ, RZ ;  /* 0x000000ffff047224 */ /* 0x000fd800078e00ff */
[----:B------:R-:W-:Y:S05]  /*0290*/  @!P0 BRA `(.L_x_1) ;  /* 0x0000000400b08947 */ /* 0x000fea0003800000 */
[----:B------:R-:W0:Y:S01]  /*02a0*/  LDC.64 R22, c[0x0][0x380] ;  /* 0x0000e000ff167b82 */ /* 0x000e220000000a00 */
[----:B------:R-:W1:Y:S01]  /*02b0*/  LDCU.64 UR4, c[0x0][0x398] ;  /* 0x00007300ff0477ac */ /* 0x000e620008000a00 */
[C---:B------:R-:W-:Y:S01]  /*02c0*/  IMAD.SHL.U32 R9, R0.reuse, 0x4, RZ ;  /* 0x0000000400097824 */ /* 0x040fe200078e00ff */
[C-C-:B------:R-:W-:Y:S01]  /*02d0*/  SHF.L.U64.HI R6, R0.reuse, 0x2, R13.reuse ;  /* 0x0000000200067819 */ /* 0x140fe2000001020d */
[C---:B------:R-:W-:Y:S01]  /*02e0*/  IMAD.SHL.U32 R11, R0.reuse, 0x40, RZ ;  /* 0x00000040000b7824 */ /* 0x040fe200078e00ff */
[----:B------:R-:W-:Y:S01]  /*02f0*/  LOP3.LUT R7, R3, 0xfffffff0, RZ, 0xc0, !PT ;  /* 0xfffffff003077812 */ /* 0x000fe200078ec0ff */
[----:B------:R-:W-:Y:S01]  /*0300*/  IMAD.MOV.U32 R4, RZ, RZ, R2 ;  /* 0x000000ffff047224 */ /* 0x000fe200078e0002 */
[----:B------:R-:W-:-:S03]  /*0310*/  SHF.L.U64.HI R10, R0, 0x6, R13 ;  /* 0x00000006000a7819 */ /* 0x000fc6000001020d */
[----:B------:R-:W-:Y:S01]  /*0320*/  IMAD.MOV.U32 R8, RZ, RZ, R7 ;  /* 0x000000ffff087224 */ /* 0x000fe200078e0007 */
[----:B-1----:R-:W-:-:S04]  /*0330*/  UIADD3 UR4, UP0, UPT, UR4, 0x20, URZ ;  /* 0x0000002004047890 */ /* 0x002fc8000ff1e0ff */
[----:B------:R-:W-:Y:S01]  /*0340*/  UIADD3.X UR5, UPT, UPT, URZ, UR5, URZ, UP0, !UPT ;  /* 0x00000005ff057290 */ /* 0x000fe200087fe4ff */
[----:B0-----:R-:W-:Y:S01]  /*0350*/  IADD3 R22, P0, PT, R9, R22, RZ ;  /* 0x0000001609167210 */ /* 0x001fe20007f1e0ff */
[----:B------:R-:W-:-:S03]  /*0360*/  IMAD.U32 R16, RZ, RZ, UR4 ;  /* 0x00000004ff107e24 */ /* 0x000fc6000f8e00ff */
[----:B------:R-:W-:Y:S01]  /*0370*/  IADD3 R22, P2, PT, R22, -0x4, RZ ;  /* 0xfffffffc16167810 */ /* 0x000fe20007f5e0ff */
[----:B------:R-:W-:-:S03]  /*0380*/  IMAD.U32 R17, RZ, RZ, UR5 ;  /* 0x00000005ff117e24 */ /* 0x000fc6000f8e00ff */
[----:B------:R-:W-:Y:S02]  /*0390*/  IADD3.X R5, PT, PT, R6, -0x1, R23, P2, P0 ;  /* 0xffffffff06057810 */ /* 0x000fe400017e0417 */
[----:B------:R-:W-:-:S07]  /*03a0*/  MOV R23, R2 ;  /* 0x0000000200177202 */ /* 0x000fce0000000f00 */
.L_x_2:
[----:B------:R-:W-:Y:S02]  /*03b0*/  IMAD.MOV.U32 R14, RZ, RZ, R16 ;  /* 0x000000ffff0e7224 */ /* 0x000fe400078e0010 */
[----:B------:R-:W-:Y:S02]  /*03c0*/  IMAD.MOV.U32 R15, RZ, RZ, R17 ;  /* 0x000000ffff0f7224 */ /* 0x000fe400078e0011 */
[----:B------:R-:W-:Y:S02]  /*03d0*/  IMAD.MOV.U32 R20, RZ, RZ, R22 ;  /* 0x000000ffff147224 */ /* 0x000fe400078e0016 */
[----:B------:R-:W-:Y:S01]  /*03e0*/  IMAD.MOV.U32 R21, RZ, RZ, R5 ;  /* 0x000000ffff157224 */ /* 0x000fe200078e0005 */
[----:B------:R0:W-:Y:S04]  /*03f0*/  STG.E desc[UR6][R14.64+-0x20], R25 ;  /* 0xffffe0190e007986 */ /* 0x0001e8000c101906 */
[----:B------:R-:W2:Y:S01]  /*0400*/  LDG.E R18, desc[UR6][R20.64] ;  /* 0x0000000614127981 */ /* 0x000ea2000c1e1900 */
[----:B------:R-:W-:-:S04]  /*0410*/  IADD3 R16, P0, PT, R22, R9, RZ ;  /* 0x0000000916107210 */ /* 0x000fc80007f1e0ff */
[----:B------:R-:W-:Y:S01]  /*0420*/  IADD3.X R17, PT, PT, R5, R6, RZ, P0, !PT ;  /* 0x0000000605117210 */ /* 0x000fe200007fe4ff */
[----:B--2---:R-:W-:-:S05]  /*0430*/  IMAD.IADD R27, R18, 0x1, R25 ;  /* 0x00000001121b7824 */ /* 0x004fca00078e0219 */
[----:B------:R1:W-:Y:S04]  /*0440*/  STG.E desc[UR6][R14.64+-0x1c], R27 ;  /* 0xffffe41b0e007986 */ /* 0x0003e8000c101906 */
[----:B------:R-:W2:Y:S01]  /*0450*/  LDG.E R24, desc[UR6][R16.64] ;  /* 0x0000000610187981 */ /* 0x000ea2000c1e1900 */
[----:B------:R-:W-:-:S05]  /*0460*/  IADD3 R18, P0, PT, R16, R9, RZ ;  /* 0x0000000910127210 */ /* 0x000fca0007f1e0ff */
[----:B------:R-:W-:Y:S02]  /*0470*/  IMAD.X R19, R17, 0x1, R6, P0 ;  /* 0x0000000111137824 */ /* 0x000fe400000e0606 */
[----:B--2---:R-:W-:-:S05]  /*0480*/  IMAD.IADD R29, R27, 0x1, R24 ;  /* 0x000000011b1d7824 */ /* 0x004fca00078e0218 */
[----:B------:R2:W-:Y:S04]  /*0490*/  STG.E desc[UR6][R14.64+-0x18], R29 ;  /* 0xffffe81d0e007986 */ /* 0x0005e8000c101906 */
[----:B------:R-:W0:Y:S01]  /*04a0*/  LDG.E R24, desc[UR6][R18.64] ;  /* 0x0000000612187981 */ /* 0x000e22000c1e1900 */
[----:B------:R-:W-:-:S05]  /*04b0*/  IADD3 R20, P0, PT, R18, R9, RZ ;  /* 0x0000000912147210 */ /* 0x000fca0007f1e0ff */
[----:B------:R-:W-:Y:S02]  /*04c0*/  IMAD.X R21, R19, 0x1, R6, P0 ;  /* 0x0000000113157824 */ /* 0x000fe400000e0606 */
[----:B0-----:R-:W-:-:S05]  /*04d0*/  IMAD.IADD R25, R29, 0x1, R24 ;  /* 0x000000011d197824 */ /* 0x001fca00078e0218 */
[----:B------:R0:W-:Y:S04]  /*04e0*/  STG.E desc[UR6][R14.64+-0x14], R25 ;  /* 0xffffec190e007986 */ /* 0x0001e8000c101906 */
[----:B------:R-:W1:Y:S01]  /*04f0*/  LDG.E R24, desc[UR6][R20.64] ;  /* 0x0000000614187981 */ /* 0x000e62000c1e1900 */
[----:B------:R-:W-:-:S05]  /*0500*/  IADD3 R16, P0, PT, R20, R9, RZ ;  /* 0x0000000914107210 */ /* 0x000fca0007f1e0ff */
[----:B------:R-:W-:Y:S02]  /*0510*/  IMAD.X R17, R21, 0x1, R6, P0 ;  /* 0x0000000115117824 */ /* 0x000fe400000e0606 */
[----:B-1----:R-:W-:-:S05]  /*0520*/  IMAD.IADD R27, R25, 0x1, R24 ;  /* 0x00000001191b7824 */ /* 0x002fca00078e0218 */
[----:B------:R1:W-:Y:S04]  /*0530*/  STG.E desc[UR6][R14.64+-0x10], R27 ;  /* 0xfffff01b0e007986 */ /* 0x0003e8000c101906 */
[----:B------:R-:W2:Y:S01]  /*0540*/  LDG.E R24, desc[UR6][R16.64] ;  /* 0x0000000610187981 */ /* 0x000ea2000c1e1900 */
[----:B------:R-:W-:-:S04]  /*0550*/  IADD3 R18, P0, PT, R16, R9, RZ ;  /* 0x0000000910127210 */ /* 0x000fc80007f1e0ff */
[----:B------:R-:W-:Y:S01]  /*0560*/  IADD3.X R19, PT, PT, R17, R6, RZ, P0, !PT ;  /* 0x0000000611137210 */ /* 0x000fe200007fe4ff */
        /* <DEDUP_REMOVED lines=13> */
[----:B------:R-:W-:-:S05]  /*0640*/  IADD3 R18, P0, PT, R16, R9, RZ ;  /* 0x0000000910127210 */ /* 0x000fca0007f1e0ff */
[----:B------:R-:W-:Y:S02]  /*0650*/  IMAD.X R19, R17, 0x1, R6, P0 ;  /* 0x0000000111137824 */ /* 0x000fe400000e0606 */
[----:B--2---:R-:W-:-:S05]  /*0660*/  IMAD.IADD R29, R27, 0x1, R24 ;  /* 0x000000011b1d7824 */ /* 0x004fca00078e0218 */
[----:B------:R2:W-:Y:S04]  /*0670*/  STG.E desc[UR6][R14.64], R29 ;  /* 0x0000001d0e007986 */ /* 0x0005e8000c101906 */
[----:B------:R-:W0:Y:S01]  /*0680*/  LDG.E R24, desc[UR6][R18.64] ;  /* 0x0000000612187981 */ /* 0x000e22000c1e1900 */
[----:B------:R-:W-:-:S04]  /*0690*/  IADD3 R20, P0, PT, R18, R9, RZ ;  /* 0x0000000912147210 */ /* 0x000fc80007f1e0ff */
[----:B------:R-:W-:Y:S01]  /*06a0*/  IADD3.X R21, PT, PT, R19, R6, RZ, P0, !PT ;  /* 0x0000000613157210 */ /* 0x000fe200007fe4ff */
        /* <DEDUP_REMOVED lines=18> */
[----:B------:R-:W-:-:S04]  /*07d0*/  IADD3 R16, P0, PT, R20, R9, RZ ;  /* 0x0000000914107210 */ /* 0x000fc80007f1e0ff */
[----:B------:R-:W-:Y:S01]  /*07e0*/  IADD3.X R17, PT, PT, R21, R6, RZ, P0, !PT ;  /* 0x0000000615117210 */ /* 0x000fe200007fe4ff */
[----:B-1----:R-:W-:-:S05]  /*07f0*/  IMAD.IADD R27, R25, 0x1, R24 ;  /* 0x00000001191b7824 */ /* 0x002fca00078e0218 */
[----:B------:R1:W-:Y:S04]  /*0800*/  STG.E desc[UR6][R14.64+0x14], R27 ;  /* 0x0000141b0e007986 */ /* 0x0003e8000c101906 */
[----:B------:R-:W2:Y:S01]  /*0810*/  LDG.E R24, desc[UR6][R16.64] ;  /* 0x0000000610187981 */ /* 0x000ea2000c1e1900 */
[----:B------:R-:W-:-:S05]  /*0820*/  IADD3 R18, P0, PT, R16, R9, RZ ;  /* 0x0000000910127210 */ /* 0x000fca0007f1e0ff */
[----:B------:R-:W-:Y:S02]  /*0830*/  IMAD.X R19, R17, 0x1, R6, P0 ;  /* 0x0000000111137824 */ /* 0x000fe400000e0606 */
[----:B--2---:R-:W-:-:S05]  /*0840*/  IMAD.IADD R29, R27, 0x1, R24 ;  /* 0x000000011b1d7824 */ /* 0x004fca00078e0218 */
[----:B------:R1:W-:Y:S04]  /*0850*/  STG.E desc[UR6][R14.64+0x18], R29 ;  /* 0x0000181d0e007986 */ /* 0x0003e8000c101906 */
[----:B------:R-:W2:Y:S01]  /*0860*/  LDG.E R24, desc[UR6][R18.64] ;  /* 0x0000000612187981 */ /* 0x000ea2000c1e1900 */
[----:B------:R-:W-:-:S05]  /*0870*/  IADD3 R20, P0, PT, R18, R9, RZ ;  /* 0x0000000912147210 */ /* 0x000fca0007f1e0ff */
[----:B------:R-:W-:Y:S01]  /*0880*/  IMAD.X R21, R19, 0x1, R6, P0 ;  /* 0x0000000113157824 */ /* 0x000fe200000e0606 */
[----:B------:R-:W-:-:S04]  /*0890*/  IADD3 R8, P0, PT, R8, -0x10, RZ ;  /* 0xfffffff008087810 */ /* 0x000fc80007f1e0ff */
[----:B------:R-:W-:Y:S02]  /*08a0*/  IADD3.X R23, PT, PT, R23, -0x1, RZ, P0, !PT ;  /* 0xffffffff17177810 */ /* 0x000fe400007fe4ff */
[----:B------:R-:W-:Y:S01]  /*08b0*/  ISETP.NE.U32.AND P0, PT, R8, RZ, PT ;  /* 0x000000ff0800720c */ /* 0x000fe20003f05070 */
[----:B--2---:R-:W-:-:S05]  /*08c0*/  IMAD.IADD R24, R29, 0x1, R24 ;  /* 0x000000011d187824 */ /* 0x004fca00078e0218 */
[----:B------:R1:W-:Y:S04]  /*08d0*/  STG.E desc[UR6][R14.64+0x1c], R24 ;  /* 0x00001c180e007986 */ /* 0x0003e8000c101906 */
[----:B------:R-:W0:Y:S01]  /*08e0*/  LDG.E R21, desc[UR6][R20.64] ;  /* 0x0000000614157981 */ /* 0x000e22000c1e1900 */
[----:B------:R-:W-:Y:S02]  /*08f0*/  ISETP.NE.AND.EX P0, PT, R23, RZ, PT, P0 ;  /* 0x000000ff1700720c */ /* 0x000fe40003f05300 */
[----:B------:R-:W-:Y:S02]  /*0900*/  IADD3 R16, P3, PT, R14, 0x40, RZ ;  /* 0x000000400e107810 */ /* 0x000fe40007f7e0ff */
[----:B------:R-:W-:-:S03]  /*0910*/  IADD3 R22, P2, PT, R22, R11, RZ ;  /* 0x0000000b16167210 */ /* 0x000fc60007f5e0ff */
[----:B------:R-:W-:Y:S01]  /*0920*/  IMAD.X R17, RZ, RZ, R15, P3 ;  /* 0x000000ffff117224 */ /* 0x000fe200018e060f */
[----:B------:R-:W-:Y:S01]  /*0930*/  IADD3.X R5, PT, PT, R5, R10, RZ, P2, !PT ;  /* 0x0000000a05057210 */ /* 0x000fe200017fe4ff */
[----:B0-----:R-:W-:-:S04]  /*0940*/  IMAD.IADD R25, R24, 0x1, R21 ;  /* 0x0000000118197824 */ /* 0x001fc800078e0215 */
[----:B-1----:R-:W-:Y:S05]  /*0950*/  @P0 BRA `(.L_x_2) ;  /* 0xfffffff800940947 */ /* 0x002fea000383ffff */
.L_x_1:
[----:B------:R-:W-:Y:S05]  /*0960*/  @!P1 BRA `(.L_x_0) ;  /* 0x00000008001c9947 */ /* 0x000fea0003800000 */
[----:B------:R-:W-:-:S04]  /*0970*/  LOP3.LUT R5, R3, 0xf, RZ, 0xc0, !PT ;  /* 0x0000000f03057812 */ /* 0x000fc800078ec0ff */
[----:B------:R-:W-:-:S04]  /*0980*/  IADD3 R5, P1, PT, R5, -0x1, RZ ;  /* 0xffffffff05057810 */ /* 0x000fc80007f3e0ff */
[----:B------:R-:W-:Y:S01]  /*0990*/  ISETP.GE.U32.AND P0, PT, R5, 0x7, PT ;  /* 0x000000070500780c */ /* 0x000fe20003f06070 */
[----:B------:R-:W-:Y:S01]  /*09a0*/  IMAD.X R5, RZ, RZ, -0x1, P1 ;  /* 0xffffffffff057424 */ /* 0x000fe200008e06ff */
[----:B------:R-:W-:-:S04]  /*09b0*/  LOP3.LUT P1, RZ, R3, 0x7, RZ, 0xc0, !PT ;  /* 0x0000000703ff7812 */ /* 0x000fc8000782c0ff */
[----:B------:R-:W-:-:S13]  /*09c0*/  ISETP.GE.U32.AND.EX P0, PT, R5, RZ, PT, P0 ;  /* 0x000000ff0500720c */ /* 0x000fda0003f06100 */
[----:B------:R-:W-:Y:S05]  /*09d0*/  @!P0 BRA `(.L_x_3) ;  /* 0x0000000000d48947 */ /* 0x000fea0003800000 */
[----:B------:R-:W0:Y:S01]  /*09e0*/  LDC.64 R8, c[0x0][0x398] ;  /* 0x0000e600ff087b82 */ /* 0x000e220000000a00 */
[-C--:B------:R-:W-:Y:S02]  /*09f0*/  IMAD R5, R13, R7.reuse, RZ ;  /* 0x000000070d057224 */ /* 0x080fe400078e02ff */
[----:B------:R-:W-:Y:S02]  /*0a00*/  IMAD.MOV.U32 R12, RZ, RZ, R0 ;  /* 0x000000ffff0c7224 */ /* 0x000fe400078e0000 */
[C---:B------:R-:W-:Y:S02]  /*0a10*/  IMAD R5, R0.reuse, R4, R5 ;  /* 0x0000000400057224 */ /* 0x040fe400078e0205 */
[----:B------:R-:W-:Y:S01]  /*0a20*/  IMAD.WIDE.U32 R14, R0, R7, R12 ;  /* 0x00000007000e7225 */ /* 0x000fe200078e000c */
[----:B------:R-:W1:Y:S03]  /*0a30*/  LDC.64 R10, c[0x0][0x380] ;  /* 0x0000e000ff0a7b82 */ /* 0x000e660000000a00 */
[----:B------:R-:W-:Y:S01]  /*0a40*/  IMAD.IADD R5, R15, 0x1, R5 ;  /* 0x000000010f057824 */ /* 0x000fe200078e0205 */
[----:B0-----:R-:W-:-:S04]  /*0a50*/  LEA R8, P0, R7, R8, 0x2 ;  /* 0x0000000807087211 */ /* 0x001fc800078010ff */
[----:B------:R-:W-:Y:S02]  /*0a60*/  LEA.HI.X R9, R7, R9, R4, 0x2, P0 ;  /* 0x0000000907097211 */ /* 0x000fe400000f1404 */
[----:B-1----:R-:W-:-:S03]  /*0a70*/  LEA R10, P2, R14, R10, 0x2 ;  /* 0x0000000a0e0a7211 */ /* 0x002fc600078410ff */
[----:B------:R0:W-:Y:S01]  /*0a80*/  STG.E desc[UR6][R8.64], R25 ;  /* 0x0000001908007986 */ /* 0x0001e2000c101906 */
[----:B------:R-:W-:-:S05]  /*0a90*/  LEA.HI.X R11, R14, R11, R5, 0x2, P2 ;  /* 0x0000000b0e0b7211 */ /* 0x000fca00010f1405 */
[----:B------:R-:W2:Y:S01]  /*0aa0*/  LDG.E R6, desc[UR6][R10.64+-0x4] ;  /* 0xfffffc060a067981 */ /* 0x000ea2000c1e1900 */
[C---:B------:R-:W-:Y:S01]  /*0ab0*/  IMAD.SHL.U32 R15, R0.reuse, 0x4, RZ ;  /* 0x00000004000f7824 */ /* 0x040fe200078e00ff */
[----:B------:R-:W-:-:S04]  /*0ac0*/  SHF.L.U64.HI R5, R0, 0x2, R13 ;  /* 0x0000000200057819 */ /* 0x000fc8000001020d */
[----:B------:R-:W-:-:S05]  /*0ad0*/  IADD3 R16, P0, PT, R10, R15, RZ ;  /* 0x0000000f0a107210 */ /* 0x000fca0007f1e0ff */
[----:B------:R-:W-:Y:S02]  /*0ae0*/  IMAD.X R17, R11, 0x1, R5, P0 ;  /* 0x000000010b117824 */ /* 0x000fe400000e0605 */
[----:B--2---:R-:W-:-:S05]  /*0af0*/  IMAD.IADD R21, R25, 0x1, R6 ;  /* 0x0000000119157824 */ /* 0x004fca00078e0206 */
[----:B------:R1:W-:Y:S04]  /*0b00*/  STG.E desc[UR6][R8.64+0x4], R21 ;  /* 0x0000041508007986 */ /* 0x0003e8000c101906 */
[----:B------:R-:W2:Y:S01]  /*0b10*/  LDG.E R6, desc[UR6][R16.64+-0x4] ;  /* 0xfffffc0610067981 */ /* 0x000ea2000c1e1900 */
[----:B------:R-:W-:-:S05]  /*0b20*/  IADD3 R18, P0, PT, R16, R15, RZ ;  /* 0x0000000f10127210 */ /* 0x000fca0007f1e0ff */
[----:B------:R-:W-:Y:S01]  /*0b30*/  IMAD.X R19, R17, 0x1, R5, P0 ;  /* 0x0000000111137824 */ /* 0x000fe200000e0605 */
[----:B--2---:R-:W-:-:S05]  /*0b40*/  IADD3 R23, PT, PT, R21, R6, RZ ;  /* 0x0000000615177210 */ /* 0x004fca0007ffe0ff */
        /* <DEDUP_REMOVED lines=21> */
[----:B------:R-:W2:Y:S01]  /*0ca0*/  LDG.E R6, desc[UR6][R10.64+-0x4] ;  /* 0xfffffc060a067981 */ /* 0x000ea2000c1e1900 */
[----:B------:R-:W-:-:S05]  /*0cb0*/  IADD3 R14, P0, PT, R10, R15, RZ ;  /* 0x0000000f0a0e7210 */ /* 0x000fca0007f1e0ff */
[----:B------:R-:W-:Y:S02]  /*0cc0*/  IMAD.X R15, R11, 0x1, R5, P0 ;  /* 0x000000010b0f7824 */ /* 0x000fe400000e0605 */
[----:B--2---:R-:W-:-:S05]  /*0cd0*/  IMAD.IADD R5, R27, 0x1, R6 ;  /* 0x000000011b057824 */ /* 0x004fca00078e0206 */
[----:B------:R1:W-:Y:S04]  /*0ce0*/  STG.E desc[UR6][R8.64+0x1c], R5 ;  /* 0x00001c0508007986 */ /* 0x0003e8000c101906 */
[----:B------:R-:W0:Y:S01]  /*0cf0*/  LDG.E R14, desc[UR6][R14.64+-0x4] ;  /* 0xfffffc060e0e7981 */ /* 0x000e22000c1e1900 */
[----:B------:R-:W-:-:S05]  /*0d00*/  IADD3 R7, P0, PT, R7, 0x8, RZ ;  /* 0x0000000807077810 */ /* 0x000fca0007f1e0ff */
[----:B------:R-:W-:Y:S02]  /*0d10*/  IMAD.X R4, RZ, RZ, R4, P0 ;  /* 0x000000ffff047224 */ /* 0x000fe400000e0604 */
[----:B01----:R-:W-:-:S07]  /*0d20*/  IMAD.IADD R25, R5, 0x1, R14 ;  /* 0x0000000105197824 */ /* 0x003fce00078e020e */
.L_x_3:
        /* <DEDUP_REMOVED lines=11> */
[----:B------:R-:W-:Y:S02]  /*0de0*/  IMAD.MOV.U32 R15, RZ, RZ, R13 ;  /* 0x000000ffff0f7224 */ /* 0x000fe400078e000d */
[C---:B------:R-:W-:Y:S01]  /*0df0*/  IMAD R5, R0.reuse, R4, R5 ;  /* 0x0000000400057224 */ /* 0x040fe200078e0205 */
[----:B------:R-:W1:Y:S01]  /*0e00*/  LDC.64 R10, c[0x0][0x380] ;  /* 0x0000e000ff0a7b82 */ /* 0x000e620000000a00 */
[----:B------:R-:W-:-:S05]  /*0e10*/  IMAD.WIDE.U32 R14, R0, R7, R14 ;  /* 0x00000007000e7225 */ /* 0x000fca00078e000e */
[----:B------:R-:W-:Y:S02]  /*0e20*/  IADD3 R5, PT, PT, R15, R5, RZ ;  /* 0x000000050f057210 */ /* 0x000fe40007ffe0ff */
        /* <DEDUP_REMOVED lines=23> */
[----:B------:R-:W-:-:S05]  /*0fa0*/  IADD3 R7, P0, PT, R7, 0x4, RZ ;  /* 0x0000000407077810 */ /* 0x000fca0007f1e0ff */
[----:B------:R-:W-:Y:S02]  /*0fb0*/  IMAD.X R4, RZ, RZ, R4, P0 ;  /* 0x000000ffff047224 */ /* 0x000fe400000e0604 */
[----:B01----:R-:W-:-:S07]  /*0fc0*/  IMAD.IADD R25, R21, 0x1, R10 ;  /* 0x0000000115197824 */ /* 0x003fce00078e020a */
.L_x_4:
[----:B------:R-:W-:Y:S05]  /*0fd0*/  @!P1 BRA `(.L_x_0) ;  /* 0x0000000000809947 */ /* 0x000fea0003800000 */
[----:B------:R-:W0:Y:S01]  /*0fe0*/  LDC.64 R14, c[0x0][0x398] ;  /* 0x0000e600ff0e7b82 */ /* 0x000e220000000a00 */
[-C--:B------:R-:W-:Y:S02]  /*0ff0*/  IMAD R5, R13, R7.reuse, RZ ;  /* 0x000000070d057224 */ /* 0x080fe400078e02ff */
[----:B------:R-:W-:Y:S02]  /*1000*/  IMAD.MOV.U32 R10, RZ, RZ, R0 ;  /* 0x000000ffff0a7224 */ /* 0x000fe400078e0000 */
[----:B------:R-:W-:Y:S02]  /*1010*/  IMAD.MOV.U32 R11, RZ, RZ, R13 ;  /* 0x000000ffff0b7224 */ /* 0x000fe400078e000d */
[C---:B------:R-:W-:Y:S01]  /*1020*/  IMAD R5, R0.reuse, R4, R5 ;  /* 0x0000000400057224 */ /* 0x040fe200078e0205 */
[----:B------:R-:W1:Y:S01]  /*1030*/  LDC.64 R8, c[0x0][0x380] ;  /* 0x0000e000ff087b82 */ /* 0x000e620000000a00 */
[----:B------:R-:W-:-:S04]  /*1040*/  IMAD.WIDE.U32 R10, R0, R7, R10 ;  /* 0x00000007000a7225 */ /* 0x000fc800078e000a */
[----:B------:R-:W-:Y:S02]  /*1050*/  IMAD.IADD R5, R11, 0x1, R5 ;  /* 0x000000010b057824 */ /* 0x000fe400078e0205 */
[----:B------:R-:W-:Y:S01]  /*1060*/  IMAD.SHL.U32 R11, R0, 0x4, RZ ;  /* 0x00000004000b7824 */ /* 0x000fe200078e00ff */
[----:B0-----:R-:W-:-:S04]  /*1070*/  LEA R14, P1, R7, R14, 0x2 ;  /* 0x0000000e070e7211 */ /* 0x001fc800078210ff */
[----:B------:R-:W-:Y:S02]  /*1080*/  LEA.HI.X R15, R7, R15, R4, 0x2, P1 ;  /* 0x0000000f070f7211 */ /* 0x000fe400008f1404 */
[----:B-1----:R-:W-:-:S04]  /*1090*/  LEA R8, P0, R10, R8, 0x2 ;  /* 0x000000080a087211 */ /* 0x002fc800078010ff */
[----:B------:R-:W-:Y:S02]  /*10a0*/  IADD3 R6, P1, PT, R8, -0x4, RZ ;  /* 0xfffffffc08067810 */ /* 0x000fe40007f3e0ff */
[----:B------:R-:W-:Y:S01]  /*10b0*/  LEA.HI.X R7, R10, R9, R5, 0x2, P0 ;  /* 0x000000090a077211 */ /* 0x000fe200000f1405 */
[----:B------:R-:W-:Y:S01]  /*10c0*/  HFMA2 R9, -RZ, RZ, 0, 0 ;  /* 0x00000000ff097431 */ /* 0x000fe200000001ff */
[----:B------:R-:W-:Y:S02]  /*10d0*/  SHF.L.U64.HI R10, R0, 0x2, R13 ;  /* 0x00000002000a7819 */ /* 0x000fe4000001020d */
[----:B------:R-:W-:Y:S02]  /*10e0*/  LOP3.LUT R8, R3, 0x3, RZ, 0xc0, !PT ;  /* 0x0000000303087812 */ /* 0x000fe400078ec0ff */
[----:B------:R-:W-:-:S07]  /*10f0*/  IADD3.X R7, PT, PT, R7, -0x1, RZ, P1, !PT ;  /* 0xffffffff07077810 */ /* 0x000fce0000ffe4ff */
.L_x_5:
[----:B------:R-:W-:Y:S02]  /*1100*/  IMAD.MOV.U32 R4, RZ, RZ, R14 ;  /* 0x000000ffff047224 */ /* 0x000fe400078e000e */
[----:B------:R-:W-:-:S05]  /*1110*/  IMAD.MOV.U32 R5, RZ, RZ, R15 ;  /* 0x000000ffff057224 */ /* 0x000fca00078e000f */
[----:B------:R0:W-:Y:S04]  /*1120*/  STG.E desc[UR6][R4.64], R25 ;  /* 0x0000001904007986 */ /* 0x0001e8000c101906 */
[----:B------:R1:W0:Y:S01]  /*1130*/  LDG.E R0, desc[UR6][R6.64] ;  /* 0x0000000606007981 */ /* 0x000222000c1e1900 */
[----:B------:R-:W-:Y:S02]  /*1140*/  IADD3 R8, P0, PT, R8, -0x1, RZ ;  /* 0xffffffff08087810 */ /* 0x000fe40007f1e0ff */
[----:B------:R-:W-:Y:S02]  /*1150*/  IADD3 R14, P2, PT, R14, 0x4, RZ ;  /* 0x000000040e0e7810 */ /* 0x000fe40007f5e0ff */
[----:B------:R-:W-:Y:S02]  /*1160*/  IADD3.X R9, PT, PT, R9, -0x1, RZ, P0, !PT ;  /* 0xffffffff09097810 */ /* 0x000fe400007fe4ff */
[----:B------:R-:W-:Y:S01]  /*1170*/  ISETP.NE.U32.AND P0, PT, R8, RZ, PT ;  /* 0x000000ff0800720c */ /* 0x000fe20003f05070 */
[----:B------:R-:W-:Y:S01]  /*1180*/  IMAD.X R15, RZ, RZ, R15, P2 ;  /* 0x000000ffff0f7224 */ /* 0x000fe200010e060f */
[----:B-1----:R-:W-:-:S02]  /*1190*/  IADD3 R6, P1, PT, R6, R11, RZ ;  /* 0x0000000b06067210 */ /* 0x002fc40007f3e0ff */
[----:B------:R-:W-:-:S03]  /*11a0*/  ISETP.NE.AND.EX P0, PT, R9, RZ, PT, P0 ;  /* 0x000000ff0900720c */ /* 0x000fc60003f05300 */
[----:B------:R-:W-:Y:S02]  /*11b0*/  IMAD.X R7, R7, 0x1, R10, P1 ;  /* 0x0000000107077824 */ /* 0x000fe400008e060a */
[----:B0-----:R-:W-:-:S08]  /*11c0*/  IMAD.IADD R25, R0, 0x1, R25 ;  /* 0x0000000100197824 */ /* 0x001fd000078e0219 */
[----:B------:R-:W-:Y:S05]  /*11d0*/  @P0 BRA `(.L_x_5) ;  /* 0xfffffffc00c80947 */ /* 0x000fea000383ffff */
.L_x_0:
[----:B------:R-:W0:Y:S02]  /*11e0*/  LDC.64 R4, c[0x0][0x398] ;  /* 0x0000e600ff047b82 */ /* 0x000e240000000a00 */
[----:B0-----:R-:W-:-:S04]  /*11f0*/  LEA R4, P0, R3, R4, 0x2 ;  /* 0x0000000403047211 */ /* 0x001fc800078010ff */
[----:B------:R-:W-:-:S05]  /*1200*/  LEA.HI.X R5, R3, R5, R2, 0x2, P0 ;  /* 0x0000000503057211 */ /* 0x000fca00000f1402 */
[----:B------:R-:W-:Y:S01]  /*1210*/  STG.E desc[UR6][R4.64], R25 ;  /* 0x0000001904007986 */ /* 0x000fe2000c101906 */
[----:B------:R-:W-:Y:S05]  /*1220*/  EXIT ;  /* 0x000000000000794d */ /* 0x000fea0003800000 */
.L_x_6:
[----:B------:R-:W-:-:S00]  /*1230*/  BRA `(.L_x_6) ;  /* 0xfffffffc00fc7947 */ /* 0x000fc0000383ffff */
[----:B------:R-:W-:-:S00]  /*1240*/  NOP ;  /* 0x0000000000007918 */ /* 0x000fc00000000000 */
        /* <DEDUP_REMOVED lines=11> */
.L_x_7:


//--------------------- .nv.shared.reserved.0     --------------------------
	.section	.nv.shared.reserved.0,"aw",@nobits
	.weak		__nv_reservedSMEM_offset_0_alias
	.size		__nv_reservedSMEM_offset_0_alias, 0, 64
	.other		__nv_reservedSMEM_offset_0_alias,@"STO_CUDA_RESERVED_SHARED STV_DEFAULT"
__nv_reservedSMEM_offset_0_alias:
	.zero		0
	.zero		64


//--------------------- .nv.constant0._Z4sum2PiiiiS_ --------------------------
	.section	.nv.constant0._Z4sum2PiiiiS_,"a",@progbits
	.sectionflags	@""
	.align	4
.nv.constant0._Z4sum2PiiiiS_:
	.zero		928


//--------------------- SYMBOLS --------------------------

	.type		.nv.reservedSmem.offset0,@object
	.size		.nv.reservedSmem.offset0,0x4
